//
// Generated by NVIDIA NVVM Compiler
//
// Compiler Build ID: CL-36424714
// Cuda compilation tools, release 13.0, V13.0.88
// Based on NVVM 20.0.0
//

.version 9.0
.target sm_100
.address_size 64

	// .globl	_Z11create_headP8SlabList
.extern .func  (.param .b64 func_retval0) malloc
(
	.param .b64 malloc_param_0
)
;
.extern .func  (.param .b32 func_retval0) vprintf
(
	.param .b64 vprintf_param_0,
	.param .b64 vprintf_param_1
)
;
.global .align 1 .b8 $str[8] = {101, 108, 101, 58, 37, 100, 10};
.global .align 1 .b8 $str$1[16] = {95, 95, 95, 95, 95, 95, 95, 95, 95, 95, 95, 95, 95, 95, 95};

.visible .entry _Z11create_headP8SlabList(
	.param .u64 .ptr .align 1 _Z11create_headP8SlabList_param_0
)
{
	.reg .pred 	%p<2>;
	.reg .b16 	%rs<2>;
	.reg .b32 	%r<3>;
	.reg .b64 	%rd<13>;

	ld.param.u64 	%rd5, [_Z11create_headP8SlabList_param_0];
	cvta.to.global.u64 	%rd6, %rd5;
	{ // callseq 0, 0
	.param .b64 param0;
	st.param.b64 	[param0], 16;
	.param .b64 retval0;
	call.uni (retval0), 
	malloc, 
	(
	param0
	);
	ld.param.b64 	%rd7, [retval0];
	} // callseq 0
	mov.b32 	%r1, 32;
	mov.b32 	%r2, 0;
	st.v2.u32 	[%rd7+8], {%r2, %r1};
	{ // callseq 1, 0
	.param .b64 param0;
	st.param.b64 	[param0], 256;
	.param .b64 retval0;
	call.uni (retval0), 
	malloc, 
	(
	param0
	);
	ld.param.b64 	%rd9, [retval0];
	} // callseq 1
	st.u64 	[%rd7], %rd9;
	st.global.u64 	[%rd6], %rd7;
	ld.u64 	%rd1, [%rd7];
	mov.b64 	%rd12, 0;
$L__BB0_1:
	add.s64 	%rd11, %rd1, %rd12;
	mov.b16 	%rs1, 0;
	st.u8 	[%rd11], %rs1;
	add.s64 	%rd3, %rd12, 1;
	setp.lt.u64 	%p1, %rd12, 255;
	mov.u64 	%rd12, %rd3;
	@%p1 bra 	$L__BB0_1;
	ret;

}
	// .globl	_Z12insertKernelP8SlabListPii
.visible .entry _Z12insertKernelP8SlabListPii(
	.param .u64 .ptr .align 1 _Z12insertKernelP8SlabListPii_param_0,
	.param .u64 .ptr .align 1 _Z12insertKernelP8SlabListPii_param_1,
	.param .u32 _Z12insertKernelP8SlabListPii_param_2
)
{
	.local .align 8 .b8 	__local_depot1[8];
	.reg .b64 	%SP;
	.reg .b64 	%SPL;
	.reg .pred 	%p<20>;
	.reg .b32 	%r<26>;
	.reg .b64 	%rd<50>;

	mov.u64 	%SPL, __local_depot1;
	cvta.local.u64 	%SP, %SPL;
	ld.param.u64 	%rd17, [_Z12insertKernelP8SlabListPii_param_0];
	ld.param.u64 	%rd18, [_Z12insertKernelP8SlabListPii_param_1];
	ld.param.u32 	%r14, [_Z12insertKernelP8SlabListPii_param_2];
	mov.u32 	%r1, %tid.x;
	mov.u32 	%r2, %ctaid.x;
	mov.u32 	%r3, %ntid.x;
	mad.lo.s32 	%r23, %r2, %r3, %r1;
	setp.ge.s32 	%p4, %r23, %r14;
	@%p4 bra 	$L__BB1_14;
	mov.u32 	%r15, %nctaid.x;
	mul.lo.s32 	%r5, %r3, %r15;
	setp.eq.s32 	%p5, %r2, 0;
	setp.eq.s32 	%p6, %r15, 32;
	and.pred  	%p7, %p5, %p6;
	setp.eq.s32 	%p8, %r1, 31;
	and.pred  	%p1, %p7, %p8;
	add.u64 	%rd19, %SP, 0;
	add.u64 	%rd1, %SPL, 0;
	cvta.to.global.u64 	%rd2, %rd18;
	cvta.to.global.u64 	%rd3, %rd17;
$L__BB1_2:
	mul.wide.s32 	%rd20, %r23, 4;
	add.s64 	%rd21, %rd2, %rd20;
	ld.global.u32 	%r7, [%rd21];
	{ // callseq 2, 0
	.param .b64 param0;
	st.param.b64 	[param0], 16;
	.param .b64 retval0;
	call.uni (retval0), 
	malloc, 
	(
	param0
	);
	ld.param.b64 	%rd22, [retval0];
	} // callseq 2
	mov.b32 	%r17, 32;
	st.v2.u32 	[%rd22+8], {%r7, %r17};
	{ // callseq 3, 0
	.param .b64 param0;
	st.param.b64 	[param0], 256;
	.param .b64 retval0;
	call.uni (retval0), 
	malloc, 
	(
	param0
	);
	ld.param.b64 	%rd23, [retval0];
	} // callseq 3
	st.u64 	[%rd22], %rd23;
	mov.b32 	%r24, 0;
$L__BB1_3:
	ld.global.u64 	%rd49, [%rd3];
	ld.u64 	%rd48, [%rd49];
	mov.b32 	%r25, 31;
	mov.pred 	%p19, -1;
$L__BB1_4:
	mov.u32 	%r9, %r25;
	mul.wide.s32 	%rd25, %r9, 8;
	add.s64 	%rd26, %rd48, %rd25;
	ld.u64 	%rd46, [%rd26];
	setp.eq.s64 	%p10, %rd46, 0;
	@%p10 bra 	$L__BB1_10;
	and.pred  	%p3, %p19, %p1;
	not.pred 	%p12, %p3;
$L__BB1_6:
	mov.u64 	%rd11, %rd46;
	ld.u32 	%r10, [%rd11+8];
	setp.ge.s32 	%p11, %r10, %r7;
	@%p11 bra 	$L__BB1_10;
	@%p12 bra 	$L__BB1_9;
	st.local.u32 	[%rd1], %r10;
	mov.u64 	%rd27, $str;
	cvta.global.u64 	%rd28, %rd27;
	{ // callseq 4, 0
	.param .b64 param0;
	st.param.b64 	[param0], %rd28;
	.param .b64 param1;
	st.param.b64 	[param1], %rd19;
	.param .b32 retval0;
	call.uni (retval0), 
	vprintf, 
	(
	param0, 
	param1
	);
	ld.param.b32 	%r19, [retval0];
	} // callseq 4
$L__BB1_9:
	ld.u64 	%rd48, [%rd11];
	add.s64 	%rd31, %rd48, %rd25;
	ld.u64 	%rd46, [%rd31];
	setp.ne.s64 	%p13, %rd46, 0;
	mov.u64 	%rd49, %rd11;
	@%p13 bra 	$L__BB1_6;
$L__BB1_10:
	add.s32 	%r25, %r9, -1;
	setp.gt.u32 	%p15, %r9, %r24;
	mov.pred 	%p19, 0;
	@%p15 bra 	$L__BB1_4;
	mov.u64 	%rd32, $str$1;
	cvta.global.u64 	%rd33, %rd32;
	{ // callseq 5, 0
	.param .b64 param0;
	st.param.b64 	[param0], %rd33;
	.param .b64 param1;
	st.param.b64 	[param1], 0;
	.param .b32 retval0;
	call.uni (retval0), 
	vprintf, 
	(
	param0, 
	param1
	);
	ld.param.b32 	%r21, [retval0];
	} // callseq 5
	ld.u64 	%rd34, [%rd49];
	mul.wide.u32 	%rd35, %r24, 8;
	add.s64 	%rd36, %rd34, %rd35;
	ld.u64 	%rd37, [%rd36];
	ld.u64 	%rd38, [%rd22];
	add.s64 	%rd39, %rd38, %rd35;
	st.u64 	[%rd39], %rd37;
	ld.u64 	%rd40, [%rd49];
	add.s64 	%rd41, %rd40, %rd35;
	atom.relaxed.cas.b64 	%rd42, [%rd41], %rd37, %rd22;
	setp.ne.s64 	%p16, %rd42, %rd37;
	@%p16 bra 	$L__BB1_3;
	add.s32 	%r24, %r24, 1;
	setp.ne.s32 	%p17, %r24, 32;
	@%p17 bra 	$L__BB1_3;
	add.s32 	%r23, %r23, %r5;
	setp.lt.s32 	%p18, %r23, %r14;
	@%p18 bra 	$L__BB1_2;
$L__BB1_14:
	ret;

}


// ===== COMPILED SASS (sm_100) =====

	.target	sm_100

	.elftype	@"ET_EXEC"


//--------------------- .note.nv.tkinfo           --------------------------
	.section	.note.nv.tkinfo,"",@"SHT_NOTE"
	.sectionflags	@"SHF_NOTE_NV_TKINFO"
	.tkinfo
        /*0018*/ 	.word	0x00000002
        /*0030*/ 	.string	""
        /*0030*/ 	.string	"ptxas"
        /*0030*/ 	.string	"Cuda compilation tools, release 13.0, V13.0.88"
        /*0030*/ 	.string	"Build cuda_13.0.r13.0/compiler.36424714_0"
        /*0030*/ 	.string	"-arch sm_100 -m 64 "



//--------------------- .note.nv.cuinfo           --------------------------
	.section	.note.nv.cuinfo,"",@"SHT_NOTE"
	.sectionflags	@"SHF_NOTE_NV_CUINFO"
        /*0018*/ 	.short	0x0002
        /*001a*/ 	.short	0x0064
        /*001c*/ 	.short	0x0082
	.zero		2


//--------------------- .nv.info                  --------------------------
	.section	.nv.info,"",@"SHT_CUDA_INFO"
	.align	4


	//----- nvinfo : EIATTR_REGCOUNT
	.align		4
        /*0000*/ 	.byte	0x04, 0x2f
        /*0002*/ 	.short	(.L_3 - .L_2)
	.align		4
.L_2:
        /*0004*/ 	.word	index@(_Z11create_headP8SlabList)
        /*0008*/ 	.word	0x00000018


	//----- nvinfo : EIATTR_FRAME_SIZE
	.align		4
.L_3:
        /*000c*/ 	.byte	0x04, 0x11
        /*000e*/ 	.short	(.L_5 - .L_4)
	.align		4
.L_4:
        /*0010*/ 	.word	index@(_Z11create_headP8SlabList)
        /*0014*/ 	.word	0x00000000


	//----- nvinfo : EIATTR_REGCOUNT
	.align		4
.L_5:
        /*0018*/ 	.byte	0x04, 0x2f
        /*001a*/ 	.short	(.L_7 - .L_6)
	.align		4
.L_6:
        /*001c*/ 	.word	index@(_Z12insertKernelP8SlabListPii)
        /*0020*/ 	.word	0x00000025


	//----- nvinfo : EIATTR_FRAME_SIZE
	.align		4
.L_7:
        /*0024*/ 	.byte	0x04, 0x11
        /*0026*/ 	.short	(.L_9 - .L_8)
	.align		4
.L_8:
        /*0028*/ 	.word	index@(_Z12insertKernelP8SlabListPii)
        /*002c*/ 	.word	0x00000008


	//----- nvinfo : EIATTR_MIN_STACK_SIZE
	.align		4
.L_9:
        /*0030*/ 	.byte	0x04, 0x12
        /*0032*/ 	.short	(.L_11 - .L_10)
	.align		4
.L_10:
        /*0034*/ 	.word	index@(_Z12insertKernelP8SlabListPii)
        /*0038*/ 	.word	0x00000008


	//----- nvinfo : EIATTR_MIN_STACK_SIZE
	.align		4
.L_11:
        /*003c*/ 	.byte	0x04, 0x12
        /*003e*/ 	.short	(.L_13 - .L_12)
	.align		4
.L_12:
        /*0040*/ 	.word	index@(_Z11create_headP8SlabList)
        /*0044*/ 	.word	0x00000000
.L_13:


//--------------------- .nv.compat                --------------------------
	.section	.nv.compat,"",@"SHT_CUDA_COMPAT_INFO"
	.align	4
        /*0000*/ 	.byte	0x02, 0x09, 0x00, 0x00, 0x02, 0x02, 0x01, 0x00, 0x02, 0x05, 0x05, 0x00, 0x03, 0x07, 0x01, 0x01
        /*0010*/ 	.byte	0x02, 0x03, 0x00, 0x00, 0x02, 0x06, 0x01, 0x00, 0x04, 0x0b, 0x08, 0x00, 0x09, 0x00, 0x00, 0x00
        /*0020*/ 	.byte	0x00, 0x00, 0x00, 0x00


//--------------------- .nv.info._Z12insertKernelP8SlabListPii --------------------------
	.section	.nv.info._Z12insertKernelP8SlabListPii,"",@"SHT_CUDA_INFO"
	.sectionflags	@""
	.align	4


	//----- nvinfo : EIATTR_CUDA_API_VERSION
	.align		4
        /*0000*/ 	.byte	0x04, 0x37
        /*0002*/ 	.short	(.L_15 - .L_14)
.L_14:
        /*0004*/ 	.word	0x00000082


	//----- nvinfo : EIATTR_KPARAM_INFO
	.align		4
.L_15:
        /*0008*/ 	.byte	0x04, 0x17
        /*000a*/ 	.short	(.L_17 - .L_16)
.L_16:
        /*000c*/ 	.word	0x00000000
        /*0010*/ 	.short	0x0002
        /*0012*/ 	.short	0x0010
        /*0014*/ 	.byte	0x00, 0xf0, 0x11, 0x00


	//----- nvinfo : EIATTR_KPARAM_INFO
	.align		4
.L_17:
        /*0018*/ 	.byte	0x04, 0x17
        /*001a*/ 	.short	(.L_19 - .L_18)
.L_18:
        /*001c*/ 	.word	0x00000000
        /*0020*/ 	.short	0x0001
        /*0022*/ 	.short	0x0008
        /*0024*/ 	.byte	0x00, 0xf5, 0x21, 0x00


	//----- nvinfo : EIATTR_KPARAM_INFO
	.align		4
.L_19:
        /*0028*/ 	.byte	0x04, 0x17
        /*002a*/ 	.short	(.L_21 - .L_20)
.L_20:
        /*002c*/ 	.word	0x00000000
        /*0030*/ 	.short	0x0000
        /*0032*/ 	.short	0x0000
        /*0034*/ 	.byte	0x00, 0xf5, 0x21, 0x00


	//----- nvinfo : EIATTR_SPARSE_MMA_MASK
	.align		4
.L_21:
        /*0038*/ 	.byte	0x03, 0x50
        /*003a*/ 	.short	0x0000


	//----- nvinfo : EIATTR_MAXREG_COUNT
	.align		4
        /*003c*/ 	.byte	0x03, 0x1b
        /*003e*/ 	.short	0x00ff


	//----- nvinfo : EIATTR_EXTERNS
	.align		4
        /*0040*/ 	.byte	0x04, 0x0f
        /*0042*/ 	.short	(.L_23 - .L_22)


	//   ....[0]....
	.align		4
.L_22:
        /*0044*/ 	.word	index@(malloc)


	//   ....[1]....
	.align		4
        /*0048*/ 	.word	index@(vprintf)


	//----- nvinfo : EIATTR_MERCURY_ISA_VERSION
	.align		4
.L_23:
        /*004c*/ 	.byte	0x03, 0x5f
        /*004e*/ 	.short	0x0101


	//----- nvinfo : EIATTR_VRC_CTA_INIT_COUNT
	.align		4
        /*0050*/ 	.byte	0x02, 0x4a
	.zero		1
	.zero		1


	//----- nvinfo : EIATTR_SYSCALL_OFFSETS
	.align		4
        /*0054*/ 	.byte	0x04, 0x46
        /*0056*/ 	.short	(.L_25 - .L_24)


	//   ....[0]....
.L_24:
        /*0058*/ 	.word	0x00000200


	//   ....[1]....
        /*005c*/ 	.word	0x00000290


	//   ....[2]....
        /*0060*/ 	.word	0x00000520


	//   ....[3]....
        /*0064*/ 	.word	0x00000680


	//----- nvinfo : EIATTR_EXIT_INSTR_OFFSETS
	.align		4
.L_25:
        /*0068*/ 	.byte	0x04, 0x1c
        /*006a*/ 	.short	(.L_27 - .L_26)


	//   ....[0]....
.L_26:
        /*006c*/ 	.word	0x000000c0


	//   ....[1]....
        /*0070*/ 	.word	0x00000880


	//----- nvinfo : EIATTR_CRS_STACK_SIZE
	.align		4
.L_27:
        /*0074*/ 	.byte	0x04, 0x1e
        /*0076*/ 	.short	(.L_29 - .L_28)
.L_28:
        /*0078*/ 	.word	0x00000000


	//----- nvinfo : EIATTR_CBANK_PARAM_SIZE
	.align		4
.L_29:
        /*007c*/ 	.byte	0x03, 0x19
        /*007e*/ 	.short	0x0014


	//----- nvinfo : EIATTR_PARAM_CBANK
	.align		4
        /*0080*/ 	.byte	0x04, 0x0a
        /*0082*/ 	.short	(.L_31 - .L_30)
	.align		4
.L_30:
        /*0084*/ 	.word	index@(.nv.constant0._Z12insertKernelP8SlabListPii)
        /*0088*/ 	.short	0x0380
        /*008a*/ 	.short	0x0014


	//----- nvinfo : EIATTR_SW_WAR
	.align		4
.L_31:
        /*008c*/ 	.byte	0x04, 0x36
        /*008e*/ 	.short	(.L_33 - .L_32)
.L_32:
        /*0090*/ 	.word	0x00000008
.L_33:


//--------------------- .nv.info._Z11create_headP8SlabList --------------------------
	.section	.nv.info._Z11create_headP8SlabList,"",@"SHT_CUDA_INFO"
	.sectionflags	@""
	.align	4


	//----- nvinfo : EIATTR_CUDA_API_VERSION
	.align		4
        /*0000*/ 	.byte	0x04, 0x37
        /*0002*/ 	.short	(.L_35 - .L_34)
.L_34:
        /*0004*/ 	.word	0x00000082


	//----- nvinfo : EIATTR_KPARAM_INFO
	.align		4
.L_35:
        /*0008*/ 	.byte	0x04, 0x17
        /*000a*/ 	.short	(.L_37 - .L_36)
.L_36:
        /*000c*/ 	.word	0x00000000
        /*0010*/ 	.short	0x0000
        /*0012*/ 	.short	0x0000
        /*0014*/ 	.byte	0x00, 0xf5, 0x21, 0x00


	//----- nvinfo : EIATTR_SPARSE_MMA_MASK
	.align		4
.L_37:
        /*0018*/ 	.byte	0x03, 0x50
        /*001a*/ 	.short	0x0000


	//----- nvinfo : EIATTR_MAXREG_COUNT
	.align		4
        /*001c*/ 	.byte	0x03, 0x1b
        /*001e*/ 	.short	0x00ff


	//----- nvinfo : EIATTR_EXTERNS
	.align		4
        /*0020*/ 	.byte	0x04, 0x0f
        /*0022*/ 	.short	(.L_39 - .L_38)


	//   ....[0]....
	.align		4
.L_38:
        /*0024*/ 	.word	index@(malloc)


	//----- nvinfo : EIATTR_MERCURY_ISA_VERSION
	.align		4
.L_39:
        /*0028*/ 	.byte	0x03, 0x5f
        /*002a*/ 	.short	0x0101


	//----- nvinfo : EIATTR_VRC_CTA_INIT_COUNT
	.align		4
        /*002c*/ 	.byte	0x02, 0x4a
	.zero		1
	.zero		1


	//----- nvinfo : EIATTR_SYSCALL_OFFSETS
	.align		4
        /*0030*/ 	.byte	0x04, 0x46
        /*0032*/ 	.short	(.L_41 - .L_40)


	//   ....[0]....
.L_40:
        /*0034*/ 	.word	0x00000070


	//   ....[1]....
        /*0038*/ 	.word	0x00000110


	//----- nvinfo : EIATTR_EXIT_INSTR_OFFSETS
	.align		4
.L_41:
        /*003c*/ 	.byte	0x04, 0x1c
        /*003e*/ 	.short	(.L_43 - .L_42)


	//   ....[0]....
.L_42:
        /*0040*/ 	.word	0x00001160


	//----- nvinfo : EIATTR_CBANK_PARAM_SIZE
	.align		4
.L_43:
        /*0044*/ 	.byte	0x03, 0x19
        /*0046*/ 	.short	0x0008


	//----- nvinfo : EIATTR_PARAM_CBANK
	.align		4
        /*0048*/ 	.byte	0x04, 0x0a
        /*004a*/ 	.short	(.L_45 - .L_44)
	.align		4
.L_44:
        /*004c*/ 	.word	index@(.nv.constant0._Z11create_headP8SlabList)
        /*0050*/ 	.short	0x0380
        /*0052*/ 	.short	0x0008


	//----- nvinfo : EIATTR_SW_WAR
	.align		4
.L_45:
        /*0054*/ 	.byte	0x04, 0x36
        /*0056*/ 	.short	(.L_47 - .L_46)
.L_46:
        /*0058*/ 	.word	0x00000008
.L_47:


//--------------------- .nv.callgraph             --------------------------
	.section	.nv.callgraph,"",@"SHT_CUDA_CALLGRAPH"
	.align	4
	.sectionentsize	8
	.align		4
        /*0000*/ 	.word	0x00000000
	.align		4
        /*0004*/ 	.word	0xffffffff
	.align		4
        /*0008*/ 	.word	index@(_Z12insertKernelP8SlabListPii)
	.align		4
        /*000c*/ 	.word	index@(vprintf)
	.align		4
        /*0010*/ 	.word	index@(_Z12insertKernelP8SlabListPii)
	.align		4
        /*0014*/ 	.word	index@(malloc)
	.align		4
        /*0018*/ 	.word	index@(_Z11create_headP8SlabList)
	.align		4
        /*001c*/ 	.word	index@(malloc)
	.align		4
        /*0020*/ 	.word	0x00000000
	.align		4
        /*0024*/ 	.word	0xfffffffe
	.align		4
        /*0028*/ 	.word	0x00000000
	.align		4
        /*002c*/ 	.word	0xfffffffd
	.align		4
        /*0030*/ 	.word	0x00000000
	.align		4
        /*0034*/ 	.word	0xfffffffc


//--------------------- .nv.constant4             --------------------------
	.section	.nv.constant4,"a",@progbits
	.align	8
	.align		8
.nv.constant4:
        /*0000*/ 	.dword	malloc
	.align		8
        /*0008*/ 	.dword	vprintf
	.align		8
        /*0010*/ 	.dword	$str
	.align		8
        /*0018*/ 	.dword	$str$1


//--------------------- .text._Z12insertKernelP8SlabListPii --------------------------
	.section	.text._Z12insertKernelP8SlabListPii,"ax",@progbits
	.align	128
        .global         _Z12insertKernelP8SlabListPii
        .type           _Z12insertKernelP8SlabListPii,@function
        .size           _Z12insertKernelP8SlabListPii,(.L_x_22 - _Z12insertKernelP8SlabListPii)
        .other          _Z12insertKernelP8SlabListPii,@"STO_CUDA_ENTRY STV_DEFAULT"
_Z12insertKernelP8SlabListPii:
.text._Z12insertKernelP8SlabListPii:
[----:B------:R-:W0:Y:S01]  /*0000*/  LDC R1, c[0x0][0x37c] ;  /* 0x0000df00ff017b82 */ /* 0x000e220000000800 */
[----:B------:R-:W1:Y:S01]  /*0010*/  S2R R0, SR_TID.X ;  /* 0x0000000000007919 */ /* 0x000e620000002100 */
[----:B------:R-:W2:Y:S06]  /*0020*/  LDCU UR5, c[0x0][0x2fc] ;  /* 0x00005f80ff0577ac */ /* 0x000eac0008000800 */
[----:B------:R-:W1:Y:S01]  /*0030*/  S2UR UR6, SR_CTAID.X ;  /* 0x00000000000679c3 */ /* 0x000e620000002500 */
[----:B0-----:R-:W-:Y:S01]  /*0040*/  VIADD R1, R1, 0xfffffff8 ;  /* 0xfffffff801017836 */ /* 0x001fe20000000000 */
[----:B------:R-:W0:Y:S01]  /*0050*/  LDCU UR7, c[0x0][0x390] ;  /* 0x00007200ff0777ac */ /* 0x000e220008000800 */
[----:B------:R-:W3:Y:S05]  /*0060*/  LDCU UR4, c[0x0][0x2f8] ;  /* 0x00005f00ff0477ac */ /* 0x000eea0008000800 */
[----:B------:R-:W1:Y:S01]  /*0070*/  LDC R3, c[0x0][0x360] ;  /* 0x0000d800ff037b82 */ /* 0x000e620000000800 */
[----:B---3--:R-:W-:-:S05]  /*0080*/  IADD3 R25, P1, PT, R1, UR4, RZ ;  /* 0x0000000401197c10 */ /* 0x008fca000ff3e0ff */
[----:B--2---:R-:W-:Y:S02]  /*0090*/  IMAD.X R24, RZ, RZ, UR5, P1 ;  /* 0x00000005ff187e24 */ /* 0x004fe400088e06ff */
[----:B-1----:R-:W-:-:S05]  /*00a0*/  IMAD R27, R3, UR6, R0 ;  /* 0x00000006031b7c24 */ /* 0x002fca000f8e0200 */
[----:B0-----:R-:W-:-:S13]  /*00b0*/  ISETP.GE.AND P0, PT, R27, UR7, PT ;  /* 0x000000071b007c0c */ /* 0x001fda000bf06270 */
[----:B------:R-:W-:Y:S05]  /*00c0*/  @P0 EXIT ;  /* 0x000000000000094d */ /* 0x000fea0003800000 */
[----:B------:R-:W0:Y:S01]  /*00d0*/  LDC R28, c[0x0][0x370] ;  /* 0x0000dc00ff1c7b82 */ /* 0x000e220000000800 */
[----:B------:R-:W1:Y:S01]  /*00e0*/  LDCU.64 UR36, c[0x0][0x358] ;  /* 0x00006b00ff2477ac */ /* 0x000e620008000a00 */
[----:B0-----:R-:W-:Y:S01]  /*00f0*/  ISETP.NE.AND P0, PT, R28, 0x20, PT ;  /* 0x000000201c00780c */ /* 0x001fe20003f05270 */
[----:B------:R-:W-:-:S03]  /*0100*/  IMAD R28, R3, R28, RZ ;  /* 0x0000001c031c7224 */ /* 0x000fc600078e02ff */
[----:B------:R-:W-:-:S04]  /*0110*/  ISETP.EQ.AND P0, PT, RZ, UR6, !P0 ;  /* 0x00000006ff007c0c */ /* 0x000fc8000c702270 */
[----:B------:R-:W-:-:S04]  /*0120*/  ISETP.EQ.AND P0, PT, R0, 0x1f, P0 ;  /* 0x0000001f0000780c */ /* 0x000fc80000702270 */
[----:B-1----:R-:W-:-:S09]  /*0130*/  P2R R29, PR, RZ, 0x1 ;  /* 0x00000001ff1d7803 */ /* 0x002fd20000000000 */
.L_x_17:
[----:B0-----:R-:W0:Y:S01]  /*0140*/  LDC.64 R2, c[0x0][0x388] ;  /* 0x0000e200ff027b82 */ /* 0x001e220000000a00 */
[----:B------:R-:W1:Y:S01]  /*0150*/  LDCU UR4, c[0x0][0x390] ;  /* 0x00007200ff0477ac */ /* 0x000e620008000800 */
[----:B0-----:R-:W-:-:S06]  /*0160*/  IMAD.WIDE R2, R27, 0x4, R2 ;  /* 0x000000041b027825 */ /* 0x001fcc00078e0202 */
[----:B------:R0:W5:Y:S01]  /*0170*/  LDG.E R2, desc[UR36][R2.64] ;  /* 0x0000002402027981 */ /* 0x000162000c1e1900 */
[----:B------:R-:W-:Y:S01]  /*0180*/  MOV R16, 0x0 ;  /* 0x0000000000107802 */ /* 0x000fe20000000f00 */
[----:B------:R-:W-:Y:S02]  /*0190*/  IMAD.IADD R27, R28, 0x1, R27 ;  /* 0x000000011c1b7824 */ /* 0x000fe400078e021b */
[----:B------:R-:W-:Y:S01]  /*01a0*/  IMAD.MOV.U32 R4, RZ, RZ, 0x10 ;  /* 0x00000010ff047424 */ /* 0x000fe200078e00ff */
[----:B------:R0:W2:Y:S01]  /*01b0*/  LDC.64 R6, c[0x4][R16] ;  /* 0x0100000010067b82 */ /* 0x0000a20000000a00 */
[----:B------:R-:W-:Y:S01]  /*01c0*/  IMAD.MOV.U32 R5, RZ, RZ, RZ ;  /* 0x000000ffff057224 */ /* 0x000fe200078e00ff */
[----:B-1----:R-:W-:-:S04]  /*01d0*/  ISETP.GE.AND P0, PT, R27, UR4, PT ;  /* 0x000000041b007c0c */ /* 0x002fc8000bf06270 */
[----:B------:R-:W-:-:S09]  /*01e0*/  P2R R30, PR, RZ, 0x1 ;  /* 0x00000001ff1e7803 */ /* 0x000fd20000000000 */
[----:B------:R-:W-:-:S07]  /*01f0*/  LEPC R20, `(.L_x_0) ;  /* 0x000000001014794e */ /* 0x000fce0000000000 */
[----:B0-2--5:R-:W-:Y:S05]  /*0200*/  CALL.ABS.NOINC R6 ;  /* 0x0000000006007343 */ /* 0x025fea0003c00000 */
.L_x_0:
[----:B------:R-:W-:Y:S01]  /*0210*/  IMAD.MOV.U32 R3, RZ, RZ, 0x20 ;  /* 0x00000020ff037424 */ /* 0x000fe200078e00ff */
[----:B------:R-:W0:Y:S01]  /*0220*/  LDC.64 R16, c[0x4][R16] ;  /* 0x0100000010107b82 */ /* 0x000e220000000a00 */
[----:B------:R-:W-:Y:S02]  /*0230*/  IMAD.MOV.U32 R18, RZ, RZ, R4 ;  /* 0x000000ffff127224 */ /* 0x000fe400078e0004 */
[----:B------:R-:W-:Y:S02]  /*0240*/  IMAD.MOV.U32 R19, RZ, RZ, R5 ;  /* 0x000000ffff137224 */ /* 0x000fe400078e0005 */
[----:B------:R-:W-:Y:S02]  /*0250*/  IMAD.MOV.U32 R4, RZ, RZ, 0x100 ;  /* 0x00000100ff047424 */ /* 0x000fe400078e00ff */
[----:B------:R-:W-:Y:S01]  /*0260*/  IMAD.MOV.U32 R5, RZ, RZ, RZ ;  /* 0x000000ffff057224 */ /* 0x000fe200078e00ff */
[----:B------:R1:W-:Y:S06]  /*0270*/  ST.E.64 desc[UR36][R18.64+0x8], R2 ;  /* 0x0000080212007985 */ /* 0x0003ec000c101b24 */
[----:B------:R-:W-:-:S07]  /*0280*/  LEPC R20, `(.L_x_1) ;  /* 0x000000001014794e */ /* 0x000fce0000000000 */
[----:B01----:R-:W-:Y:S05]  /*0290*/  CALL.ABS.NOINC R16 ;  /* 0x0000000010007343 */ /* 0x003fea0003c00000 */
.L_x_1:
[----:B------:R0:W-:Y:S01]  /*02a0*/  ST.E.64 desc[UR36][R18.64], R4 ;  /* 0x0000000412007985 */ /* 0x0001e2000c101b24 */
[----:B------:R-:W-:Y:S01]  /*02b0*/  BSSY.RECONVERGENT B9, `(.L_x_2) ;  /* 0x000005a000097945 */ /* 0x000fe20003800200 */
[----:B------:R-:W-:-:S07]  /*02c0*/  IMAD.MOV.U32 R33, RZ, RZ, RZ ;  /* 0x000000ffff217224 */ /* 0x000fce00078e00ff */
.L_x_16:
[----:B------:R-:W1:Y:S02]  /*02d0*/  LDC.64 R22, c[0x0][0x380] ;  /* 0x0000e000ff167b82 */ /* 0x000e640000000a00 */
[----:B01----:R-:W0:Y:S01]  /*02e0*/  LDG.E.64 R22, desc[UR36][R22.64] ;  /* 0x0000002416167981 */ /* 0x003e22000c1e1b00 */
[----:B------:R-:W-:Y:S05]  /*02f0*/  YIELD ;  /* 0x0000000000007946 */ /* 0x000fea0003800000 */
[----:B------:R-:W-:Y:S01]  /*0300*/  BSSY.RECONVERGENT B8, `(.L_x_3) ;  /* 0x0000030000087945 */ /* 0x000fe20003800200 */
[----:B0-----:R0:W5:Y:S01]  /*0310*/  LD.E.64 R4, desc[UR36][R22.64] ;  /* 0x0000002416047980 */ /* 0x001162000c101b00 */
[----:B------:R-:W-:Y:S01]  /*0320*/  PLOP3.LUT P0, PT, PT, PT, PT, 0x80, 0x8 ;  /* 0x000000000008781c */ /* 0x000fe20003f0f070 */
[----:B------:R-:W-:-:S12]  /*0330*/  IMAD.MOV.U32 R31, RZ, RZ, 0x1f ;  /* 0x0000001fff1f7424 */ /* 0x000fd800078e00ff */
.L_x_9:
[----:B-----5:R-:W-:-:S06]  /*0340*/  IMAD.WIDE R6, R31, 0x8, R4 ;  /* 0x000000081f067825 */ /* 0x020fcc00078e0204 */
[----:B------:R-:W2:Y:S01]  /*0350*/  LD.E.64 R6, desc[UR36][R6.64] ;  /* 0x0000002406067980 */ /* 0x000ea2000c101b00 */
[----:B------:R-:W-:Y:S01]  /*0360*/  IMAD.MOV.U32 R26, RZ, RZ, R31 ;  /* 0x000000ffff1a7224 */ /* 0x000fe200078e001f */
[----:B------:R-:W-:Y:S01]  /*0370*/  BSSY.RECONVERGENT B7, `(.L_x_4) ;  /* 0x0000025000077945 */ /* 0x000fe20003800200 */
[----:B------:R-:W-:-:S03]  /*0380*/  VIADD R31, R31, 0xffffffff ;  /* 0xffffffff1f1f7836 */ /* 0x000fc60000000000 */
[----:B------:R-:W-:-:S04]  /*0390*/  ISETP.GT.U32.AND P2, PT, R26, R33, PT ;  /* 0x000000211a00720c */ /* 0x000fc80003f44070 */
[----:B------:R-:W-:Y:S02]  /*03a0*/  P2R R34, PR, RZ, 0x4 ;  /* 0x00000004ff227803 */ /* 0x000fe40000000000 */
[----:B--2---:R-:W-:-:S04]  /*03b0*/  ISETP.NE.U32.AND P1, PT, R6, RZ, PT ;  /* 0x000000ff0600720c */ /* 0x004fc80003f25070 */
[----:B------:R-:W-:-:S13]  /*03c0*/  ISETP.NE.AND.EX P1, PT, R7, RZ, PT, P1 ;  /* 0x000000ff0700720c */ /* 0x000fda0003f25310 */
[----:B------:R-:W-:Y:S05]  /*03d0*/  @!P1 BRA `(.L_x_5) ;  /* 0x0000000000789947 */ /* 0x000fea0003800000 */
[----:B------:R-:W-:-:S04]  /*03e0*/  ISETP.NE.AND P2, PT, R29, RZ, PT ;  /* 0x000000ff1d00720c */ /* 0x000fc80003f45270 */
[----:B------:R-:W-:-:S04]  /*03f0*/  PLOP3.LUT P0, PT, P0, P2, PT, 0x80, 0x8 ;  /* 0x000000000008781c */ /* 0x000fc80000705070 */
[----:B------:R-:W-:-:S09]  /*0400*/  P2R R32, PR, RZ, 0x1 ;  /* 0x00000001ff207803 */ /* 0x000fd20000000000 */
.L_x_8:
[----:B------:R-:W-:Y:S02]  /*0410*/  IMAD.MOV.U32 R16, RZ, RZ, R6 ;  /* 0x000000ffff107224 */ /* 0x000fe400078e0006 */
[----:B------:R-:W-:-:S05]  /*0420*/  IMAD.MOV.U32 R17, RZ, RZ, R7 ;  /* 0x000000ffff117224 */ /* 0x000fca00078e0007 */
[----:B------:R-:W2:Y:S02]  /*0430*/  LD.E R0, desc[UR36][R16.64+0x8] ;  /* 0x0000082410007980 */ /* 0x000ea4000c101900 */
[----:B--2---:R-:W-:-:S13]  /*0440*/  ISETP.GE.AND P0, PT, R0, R2, PT ;  /* 0x000000020000720c */ /* 0x004fda0003f06270 */
[----:B------:R-:W-:Y:S05]  /*0450*/  @P0 BRA `(.L_x_5) ;  /* 0x0000000000580947 */ /* 0x000fea0003800000 */
[----:B------:R-:W-:Y:S01]  /*0460*/  ISETP.NE.AND P1, PT, R32, RZ, PT ;  /* 0x000000ff2000720c */ /* 0x000fe20003f25270 */
[----:B------:R-:W-:-:S12]  /*0470*/  BSSY.RECONVERGENT B6, `(.L_x_6) ;  /* 0x000000c000067945 */ /* 0x000fd80003800200 */
[----:B------:R-:W-:Y:S05]  /*0480*/  @!P1 BRA `(.L_x_7) ;  /* 0x0000000000289947 */ /* 0x000fea0003800000 */
[----:B------:R-:W-:Y:S01]  /*0490*/  MOV R8, 0x8 ;  /* 0x0000000800087802 */ /* 0x000fe20000000f00 */
[----:B------:R1:W-:Y:S01]  /*04a0*/  STL [R1], R0 ;  /* 0x0000000001007387 */ /* 0x0003e20000100800 */
[----:B------:R-:W2:Y:S01]  /*04b0*/  LDCU.64 UR4, c[0x4][0x10] ;  /* 0x01000200ff0477ac */ /* 0x000ea20008000a00 */
[----:B------:R-:W-:Y:S02]  /*04c0*/  IMAD.MOV.U32 R6, RZ, RZ, R25 ;  /* 0x000000ffff067224 */ /* 0x000fe400078e0019 */
[----:B------:R-:W-:Y:S01]  /*04d0*/  IMAD.MOV.U32 R7, RZ, RZ, R24 ;  /* 0x000000ffff077224 */ /* 0x000fe200078e0018 */
[----:B------:R-:W3:Y:S01]  /*04e0*/  LDC.64 R8, c[0x4][R8] ;  /* 0x0100000008087b82 */ /* 0x000ee20000000a00 */
[----:B--2---:R-:W-:Y:S02]  /*04f0*/  IMAD.U32 R4, RZ, RZ, UR4 ;  /* 0x00000004ff047e24 */ /* 0x004fe4000f8e00ff */
[----:B-1----:R-:W-:-:S07]  /*0500*/  IMAD.U32 R5, RZ, RZ, UR5 ;  /* 0x00000005ff057e24 */ /* 0x002fce000f8e00ff */
[----:B------:R-:W-:-:S07]  /*0510*/  LEPC R20, `(.L_x_7) ;  /* 0x000000001014794e */ /* 0x000fce0000000000 */
[----:B0--3--:R-:W-:Y:S05]  /*0520*/  CALL.ABS.NOINC R8 ;  /* 0x0000000008007343 */ /* 0x009fea0003c00000 */
.L_x_7:
[----:B------:R-:W-:Y:S05]  /*0530*/  BSYNC.RECONVERGENT B6 ;  /* 0x0000000000067941 */ /* 0x000fea0003800200 */
.L_x_6:
[----:B------:R-:W2:Y:S02]  /*0540*/  LD.E.64 R4, desc[UR36][R16.64] ;  /* 0x0000002410047980 */ /* 0x000ea4000c101b00 */
[----:B--2---:R-:W-:-:S06]  /*0550*/  IMAD.WIDE R6, R26, 0x8, R4 ;  /* 0x000000081a067825 */ /* 0x004fcc00078e0204 */
[----:B------:R-:W2:Y:S01]  /*0560*/  LD.E.64 R6, desc[UR36][R6.64] ;  /* 0x0000002406067980 */ /* 0x000ea2000c101b00 */
[----:B0-----:R-:W-:Y:S02]  /*0570*/  IMAD.MOV.U32 R22, RZ, RZ, R16 ;  /* 0x000000ffff167224 */ /* 0x001fe400078e0010 */
[----:B------:R-:W-:Y:S01]  /*0580*/  IMAD.MOV.U32 R23, RZ, RZ, R17 ;  /* 0x000000ffff177224 */ /* 0x000fe200078e0011 */
[----:B--2---:R-:W-:-:S04]  /*0590*/  ISETP.NE.U32.AND P0, PT, R6, RZ, PT ;  /* 0x000000ff0600720c */ /* 0x004fc80003f05070 */
[----:B------:R-:W-:-:S13]  /*05a0*/  ISETP.NE.AND.EX P0, PT, R7, RZ, PT, P0 ;  /* 0x000000ff0700720c */ /* 0x000fda0003f05300 */
[----:B------:R-:W-:Y:S05]  /*05b0*/  @P0 BRA `(.L_x_8) ;  /* 0xfffffffc00940947 */ /* 0x000fea000383ffff */
.L_x_5:
[----:B------:R-:W-:Y:S05]  /*05c0*/  BSYNC.RECONVERGENT B7 ;  /* 0x0000000000077941 */ /* 0x000fea0003800200 */
.L_x_4:
[----:B------:R-:W-:Y:S02]  /*05d0*/  ISETP.NE.AND P1, PT, R34, RZ, PT ;  /* 0x000000ff2200720c */ /* 0x000fe40003f25270 */
[----:B------:R-:W-:-:S11]  /*05e0*/  PLOP3.LUT P0, PT, PT, PT, PT, 0x8, 0x80 ;  /* 0x000000000080781c */ /* 0x000fd60003f0e170 */
[----:B------:R-:W-:Y:S05]  /*05f0*/  @P1 BRA `(.L_x_9) ;  /* 0xfffffffc00501947 */ /* 0x000fea000383ffff */
[----:B------:R-:W-:Y:S05]  /*0600*/  BSYNC.RECONVERGENT B8 ;  /* 0x0000000000087941 */ /* 0x000fea0003800200 */
.L_x_3:
[----:B------:R-:W-:Y:S01]  /*0610*/  MOV R0, 0x8 ;  /* 0x0000000800007802 */ /* 0x000fe20000000f00 */
[----:B------:R-:W1:Y:S01]  /*0620*/  LDCU.64 UR4, c[0x4][0x18] ;  /* 0x01000300ff0477ac */ /* 0x000e620008000a00 */
[----:B------:R-:W-:Y:S02]  /*0630*/  CS2R R6, SRZ ;  /* 0x0000000000067805 */ /* 0x000fe4000001ff00 */
[----:B------:R2:W3:Y:S01]  /*0640*/  LDC.64 R8, c[0x4][R0] ;  /* 0x0100000000087b82 */ /* 0x0004e20000000a00 */
[----:B-1----:R-:W-:Y:S02]  /*0650*/  IMAD.U32 R4, RZ, RZ, UR4 ;  /* 0x00000004ff047e24 */ /* 0x002fe4000f8e00ff */
[----:B--2---:R-:W-:-:S07]  /*0660*/  IMAD.U32 R5, RZ, RZ, UR5 ;  /* 0x00000005ff057e24 */ /* 0x004fce000f8e00ff */
[----:B------:R-:W-:-:S07]  /*0670*/  LEPC R20, `(.L_x_10) ;  /* 0x000000001014794e */ /* 0x000fce0000000000 */
[----:B0--3--:R-:W-:Y:S05]  /*0680*/  CALL.ABS.NOINC R8 ;  /* 0x0000000008007343 */ /* 0x009fea0003c00000 */
.L_x_10:
[----:B------:R-:W2:Y:S04]  /*0690*/  LD.E.64 R4, desc[UR36][R22.64] ;  /* 0x0000002416047980 */ /* 0x000ea8000c101b00 */
[----:B------:R-:W3:Y:S01]  /*06a0*/  LD.E.64 R6, desc[UR36][R18.64] ;  /* 0x0000002412067980 */ /* 0x000ee2000c101b00 */
[----:B--2---:R-:W-:-:S05]  /*06b0*/  IMAD.WIDE.U32 R4, R33, 0x8, R4 ;  /* 0x0000000821047825 */ /* 0x004fca00078e0004 */
[----:B------:R-:W2:Y:S01]  /*06c0*/  LD.E.64 R16, desc[UR36][R4.64] ;  /* 0x0000002404107980 */ /* 0x000ea2000c101b00 */
[----:B---3--:R-:W-:-:S05]  /*06d0*/  IMAD.WIDE.U32 R6, R33, 0x8, R6 ;  /* 0x0000000821067825 */ /* 0x008fca00078e0006 */
[----:B--2---:R0:W-:Y:S04]  /*06e0*/  ST.E.64 desc[UR36][R6.64], R16 ;  /* 0x0000001006007985 */ /* 0x0041e8000c101b24 */
[----:B------:R-:W2:Y:S02]  /*06f0*/  LD.E.64 R8, desc[UR36][R22.64] ;  /* 0x0000002416087980 */ /* 0x000ea4000c101b00 */
[----:B--2---:R-:W-:-:S05]  /*0700*/  IMAD.WIDE.U32 R10, R33, 0x8, R8 ;  /* 0x00000008210a7825 */ /* 0x004fca00078e0008 */
[----:B------:R1:W5:Y:S01]  /*0710*/  ATOM.E.CAS.64.STRONG.GPU P0, R8, [R10], R16, R18 ;  /* 0x000000100a08738b */ /* 0x000362000010e512 */
[----:B------:R-:W-:Y:S04]  /*0720*/  BSSY.RECONVERGENT B0, `(.L_x_11) ;  /* 0x0000008000007945 */ /* 0x000fe80003800200 */
[----:B01----:R-:W-:Y:S05]  /*0730*/  @P0 BRA `(.L_x_12) ;  /* 0x0000000000180947 */ /* 0x003fea0003800000 */
[----:B-----5:R-:W2:Y:S02]  /*0740*/  LD.E.64 R8, [R10] ;  /* 0x000000000a087980 */ /* 0x020ea40000100b00 */
[----:B--2---:R-:W-:-:S04]  /*0750*/  ISETP.EQ.U32.AND P0, PT, R8, R16, PT ;  /* 0x000000100800720c */ /* 0x004fc80003f02070 */
[----:B------:R-:W-:-:S04]  /*0760*/  ISETP.EQ.U32.AND.EX P0, PT, R9, R17, PT, P0 ;  /* 0x000000110900720c */ /* 0x000fc80003f02100 */
[----:B------:R-:W-:Y:S02]  /*0770*/  SEL R4, R18, R8, P0 ;  /* 0x0000000812047207 */ /* 0x000fe40000000000 */
[----:B------:R-:W-:-:S05]  /*0780*/  SEL R5, R19, R9, P0 ;  /* 0x0000000913057207 */ /* 0x000fca0000000000 */
[----:B------:R0:W-:Y:S02]  /*0790*/  ST.E.64 [R10], R4 ;  /* 0x000000000a007385 */ /* 0x0001e40000100b04 */
.L_x_12:
[----:B------:R-:W-:Y:S05]  /*07a0*/  BSYNC.RECONVERGENT B0 ;  /* 0x0000000000007941 */ /* 0x000fea0003800200 */
.L_x_11:
[----:B-----5:R-:W-:Y:S01]  /*07b0*/  ISETP.NE.U32.AND P0, PT, R8, R16, PT ;  /* 0x000000100800720c */ /* 0x020fe20003f05070 */
[----:B------:R-:W-:Y:S03]  /*07c0*/  BSSY.RELIABLE B0, `(.L_x_13) ;  /* 0x0000007000007945 */ /* 0x000fe60003800100 */
[----:B------:R-:W-:-:S13]  /*07d0*/  ISETP.NE.AND.EX P0, PT, R9, R17, PT, P0 ;  /* 0x000000110900720c */ /* 0x000fda0003f05300 */
[----:B------:R-:W-:Y:S05]  /*07e0*/  @P0 BRA `(.L_x_14) ;  /* 0x0000000000100947 */ /* 0x000fea0003800000 */
[----:B------:R-:W-:-:S05]  /*07f0*/  VIADD R33, R33, 0x1 ;  /* 0x0000000121217836 */ /* 0x000fca0000000000 */
[----:B------:R-:W-:-:S13]  /*0800*/  ISETP.NE.AND P0, PT, R33, 0x20, PT ;  /* 0x000000202100780c */ /* 0x000fda0003f05270 */
[----:B------:R-:W-:Y:S05]  /*0810*/  @!P0 BREAK.RELIABLE B0 ;  /* 0x0000000000008942 */ /* 0x000fea0003800100 */
[----:B------:R-:W-:Y:S05]  /*0820*/  @!P0 BRA `(.L_x_15) ;  /* 0x0000000000088947 */ /* 0x000fea0003800000 */
.L_x_14:
[----:B------:R-:W-:Y:S05]  /*0830*/  BSYNC.RELIABLE B0 ;  /* 0x0000000000007941 */ /* 0x000fea0003800100 */
.L_x_13:
[----:B------:R-:W-:Y:S05]  /*0840*/  BRA `(.L_x_16) ;  /* 0xfffffff800a07947 */ /* 0x000fea000383ffff */
.L_x_15:
[----:B------:R-:W-:Y:S05]  /*0850*/  BSYNC.RECONVERGENT B9 ;  /* 0x0000000000097941 */ /* 0x000fea0003800200 */
.L_x_2:
[----:B------:R-:W-:-:S13]  /*0860*/  ISETP.NE.AND P0, PT, R30, RZ, PT ;  /* 0x000000ff1e00720c */ /* 0x000fda0003f05270 */
[----:B------:R-:W-:Y:S05]  /*0870*/  @!P0 BRA `(.L_x_17) ;  /* 0xfffffff800308947 */ /* 0x000fea000383ffff */
[----:B------:R-:W-:Y:S05]  /*0880*/  EXIT ;  /* 0x000000000000794d */ /* 0x000fea0003800000 */
.L_x_18:
[----:B------:R-:W-:-:S00]  /*0890*/  BRA `(.L_x_18) ;  /* 0xfffffffc00fc7947 */ /* 0x000fc0000383ffff */
[----:B------:R-:W-:-:S00]  /*08a0*/  NOP ;  /* 0x0000000000007918 */ /* 0x000fc00000000000 */
        /* <DEDUP_REMOVED lines=13> */
.L_x_22:


//--------------------- .text._Z11create_headP8SlabList --------------------------
	.section	.text._Z11create_headP8SlabList,"ax",@progbits
	.align	128
        .global         _Z11create_headP8SlabList
        .type           _Z11create_headP8SlabList,@function
        .size           _Z11create_headP8SlabList,(.L_x_23 - _Z11create_headP8SlabList)
        .other          _Z11create_headP8SlabList,@"STO_CUDA_ENTRY STV_DEFAULT"
_Z11create_headP8SlabList:
.text._Z11create_headP8SlabList:
[----:B------:R-:W0:Y:S01]  /*0000*/  LDC R1, c[0x0][0x37c] ;  /* 0x0000df00ff017b82 */ /* 0x000e220000000800 */
[----:B------:R-:W-:Y:S01]  /*0010*/  MOV R2, 0x0 ;  /* 0x0000000000027802 */ /* 0x000fe20000000f00 */
[----:B------:R-:W-:Y:S01]  /*0020*/  IMAD.MOV.U32 R4, RZ, RZ, 0x10 ;  /* 0x00000010ff047424 */ /* 0x000fe200078e00ff */
[----:B------:R-:W1:Y:S01]  /*0030*/  LDCU.64 UR36, c[0x0][0x358] ;  /* 0x00006b00ff2477ac */ /* 0x000e620008000a00 */
[----:B------:R-:W-:-:S04]  /*0040*/  IMAD.MOV.U32 R5, RZ, RZ, RZ ;  /* 0x000000ffff057224 */ /* 0x000fc800078e00ff */
[----:B------:R2:W3:Y:S03]  /*0050*/  LDC.64 R6, c[0x4][R2] ;  /* 0x0100000002067b82 */ /* 0x0004e60000000a00 */
[----:B------:R-:W-:-:S07]  /*0060*/  LEPC R20, `(.L_x_19) ;  /* 0x000000001014794e */ /* 0x000fce0000000000 */
[----:B0123--:R-:W-:Y:S05]  /*0070*/  CALL.ABS.NOINC R6 ;  /* 0x0000000006007343 */ /* 0x00ffea0003c00000 */
.L_x_19:
[----:B------:R-:W-:Y:S02]  /*0080*/  HFMA2 R7, -RZ, RZ, 0, 1.9073486328125e-06 ;  /* 0x00000020ff077431 */ /* 0x000fe400000001ff */
[----:B------:R-:W-:Y:S01]  /*0090*/  IMAD.MOV.U32 R6, RZ, RZ, RZ ;  /* 0x000000ffff067224 */ /* 0x000fe200078e00ff */
[----:B------:R-:W-:Y:S01]  /*00a0*/  MOV R16, R4 ;  /* 0x0000000400107202 */ /* 0x000fe20000000f00 */
[----:B------:R-:W-:Y:S01]  /*00b0*/  IMAD.MOV.U32 R17, RZ, RZ, R5 ;  /* 0x000000ffff117224 */ /* 0x000fe200078e0005 */
[----:B------:R-:W0:Y:S01]  /*00c0*/  LDC.64 R2, c[0x4][R2] ;  /* 0x0100000002027b82 */ /* 0x000e220000000a00 */
[----:B------:R-:W-:Y:S02]  /*00d0*/  HFMA2 R4, -RZ, RZ, 0, 1.52587890625e-05 ;  /* 0x00000100ff047431 */ /* 0x000fe400000001ff */
[----:B------:R-:W-:Y:S01]  /*00e0*/  IMAD.MOV.U32 R5, RZ, RZ, RZ ;  /* 0x000000ffff057224 */ /* 0x000fe200078e00ff */
[----:B------:R1:W-:Y:S06]  /*00f0*/  ST.E.64 desc[UR36][R16.64+0x8], R6 ;  /* 0x0000080610007985 */ /* 0x0003ec000c101b24 */
[----:B------:R-:W-:-:S07]  /*0100*/  LEPC R20, `(.L_x_20) ;  /* 0x000000001014794e */ /* 0x000fce0000000000 */
[----:B01----:R-:W-:Y:S05]  /*0110*/  CALL.ABS.NOINC R2 ;  /* 0x0000000002007343 */ /* 0x003fea0003c00000 */
.L_x_20:
[----:B------:R-:W0:Y:S01]  /*0120*/  LDC.64 R2, c[0x0][0x380] ;  /* 0x0000e000ff027b82 */ /* 0x000e220000000a00 */
[----:B------:R-:W-:Y:S04]  /*0130*/  ST.E.64 desc[UR36][R16.64], R4 ;  /* 0x0000000410007985 */ /* 0x000fe8000c101b24 */
[----:B0-----:R-:W-:Y:S04]  /*0140*/  STG.E.64 desc[UR36][R2.64], R16 ;  /* 0x0000001002007986 */ /* 0x001fe8000c101b24 */
[----:B------:R-:W2:Y:S04]  /*0150*/  LD.E.64 R6, desc[UR36][R16.64] ;  /* 0x0000002410067980 */ /* 0x000ea8000c101b00 */
[----:B--2---:R-:W-:Y:S04]  /*0160*/  ST.E.U8 desc[UR36][R6.64], RZ ;  /* 0x000000ff06007985 */ /* 0x004fe8000c101124 */
[----:B------:R-:W-:Y:S04]  /*0170*/  ST.E.U8 desc[UR36][R6.64+0x1], RZ ;  /* 0x000001ff06007985 */ /* 0x000fe8000c101124 */
        /* <DEDUP_REMOVED lines=253> */
[----:B------:R-:W-:Y:S01]  /*1150*/  ST.E.U8 desc[UR36][R6.64+0xff], RZ ;  /* 0x0000ffff06007985 */ /* 0x000fe2000c101124 */
[----:B------:R-:W-:Y:S05]  /*1160*/  EXIT ;  /* 0x000000000000794d */ /* 0x000fea0003800000 */
.L_x_21:
        /* <DEDUP_REMOVED lines=9> */
.L_x_23:


//--------------------- .nv.global.init           --------------------------
	.section	.nv.global.init,"aw",@progbits
.nv.global.init:
	.type		$str,@object
	.size		$str,($str$1 - $str)
$str:
        /*0000*/ 	.byte	0x65, 0x6c, 0x65, 0x3a, 0x25, 0x64, 0x0a, 0x00
	.type		$str$1,@object
	.size		$str$1,(.L_1 - $str$1)
$str$1:
        /*0008*/ 	.byte	0x5f, 0x5f, 0x5f, 0x5f, 0x5f, 0x5f, 0x5f, 0x5f, 0x5f, 0x5f, 0x5f, 0x5f, 0x5f, 0x5f, 0x5f, 0x00
.L_1:


//--------------------- .nv.shared.reserved.0     --------------------------
	.section	.nv.shared.reserved.0,"aw",@nobits
	.weak		__nv_reservedSMEM_offset_0_alias
	.size		__nv_reservedSMEM_offset_0_alias, 0, 64
	.other		__nv_reservedSMEM_offset_0_alias,@"STO_CUDA_RESERVED_SHARED STV_DEFAULT"
__nv_reservedSMEM_offset_0_alias:
	.zero		0
	.zero		64


//--------------------- .nv.constant0._Z12insertKernelP8SlabListPii --------------------------
	.section	.nv.constant0._Z12insertKernelP8SlabListPii,"a",@progbits
	.sectionflags	@""
	.align	4
.nv.constant0._Z12insertKernelP8SlabListPii:
	.zero		916


//--------------------- .nv.constant0._Z11create_headP8SlabList --------------------------
	.section	.nv.constant0._Z11create_headP8SlabList,"a",@progbits
	.sectionflags	@""
	.align	4
.nv.constant0._Z11create_headP8SlabList:
	.zero		904


//--------------------- SYMBOLS --------------------------

	.type		.nv.reservedSmem.offset0,@object
	.size		.nv.reservedSmem.offset0,0x4
	.type		malloc,@function
	.type		vprintf,@function
